//
// Generated by NVIDIA NVVM Compiler
//
// Compiler Build ID: CL-36424714
// Cuda compilation tools, release 13.0, V13.0.88
// Based on NVVM 20.0.0
//

.version 9.0
.target sm_100
.address_size 64

	// .globl	_Z9mulKernelPfS_S_i

.visible .entry _Z9mulKernelPfS_S_i(
	.param .u64 .ptr .align 1 _Z9mulKernelPfS_S_i_param_0,
	.param .u64 .ptr .align 1 _Z9mulKernelPfS_S_i_param_1,
	.param .u64 .ptr .align 1 _Z9mulKernelPfS_S_i_param_2,
	.param .u32 _Z9mulKernelPfS_S_i_param_3
)
{
	.reg .pred 	%p<11>;
	.reg .b32 	%r<38>;
	.reg .b32 	%f<112>;
	.reg .b64 	%rd<58>;

	ld.param.u64 	%rd10, [_Z9mulKernelPfS_S_i_param_0];
	ld.param.u64 	%rd11, [_Z9mulKernelPfS_S_i_param_1];
	ld.param.u64 	%rd9, [_Z9mulKernelPfS_S_i_param_2];
	ld.param.u32 	%r23, [_Z9mulKernelPfS_S_i_param_3];
	cvta.to.global.u64 	%rd1, %rd11;
	cvta.to.global.u64 	%rd2, %rd10;
	mov.u32 	%r24, %tid.x;
	mov.u32 	%r25, %ntid.x;
	mov.u32 	%r26, %ctaid.x;
	mad.lo.s32 	%r1, %r25, %r26, %r24;
	setp.ge.s32 	%p1, %r1, %r23;
	@%p1 bra 	$L__BB0_15;
	setp.lt.s32 	%p2, %r23, 1;
	mov.f32 	%f111, 0f00000000;
	@%p2 bra 	$L__BB0_14;
	add.s32 	%r28, %r23, -1;
	and.b32  	%r2, %r23, 15;
	setp.lt.u32 	%p3, %r28, 15;
	mov.f32 	%f111, 0f00000000;
	mov.b32 	%r34, 0;
	@%p3 bra 	$L__BB0_5;
	and.b32  	%r34, %r23, 2147483632;
	neg.s32 	%r32, %r34;
	shl.b32 	%r5, %r23, 4;
	add.s64 	%rd56, %rd2, 32;
	mov.f32 	%f111, 0f00000000;
	mul.wide.u32 	%rd14, %r23, 4;
	mov.u32 	%r31, %r1;
$L__BB0_4:
	.pragma "nounroll";
	ld.global.f32 	%f18, [%rd56+-32];
	mul.wide.s32 	%rd12, %r31, 4;
	add.s64 	%rd13, %rd1, %rd12;
	ld.global.f32 	%f19, [%rd13];
	fma.rn.f32 	%f20, %f18, %f19, %f111;
	ld.global.f32 	%f21, [%rd56+-28];
	add.s64 	%rd15, %rd13, %rd14;
	ld.global.f32 	%f22, [%rd15];
	fma.rn.f32 	%f23, %f21, %f22, %f20;
	ld.global.f32 	%f24, [%rd56+-24];
	add.s64 	%rd16, %rd15, %rd14;
	ld.global.f32 	%f25, [%rd16];
	fma.rn.f32 	%f26, %f24, %f25, %f23;
	ld.global.f32 	%f27, [%rd56+-20];
	add.s64 	%rd17, %rd16, %rd14;
	ld.global.f32 	%f28, [%rd17];
	fma.rn.f32 	%f29, %f27, %f28, %f26;
	ld.global.f32 	%f30, [%rd56+-16];
	add.s64 	%rd18, %rd17, %rd14;
	ld.global.f32 	%f31, [%rd18];
	fma.rn.f32 	%f32, %f30, %f31, %f29;
	ld.global.f32 	%f33, [%rd56+-12];
	add.s64 	%rd19, %rd18, %rd14;
	ld.global.f32 	%f34, [%rd19];
	fma.rn.f32 	%f35, %f33, %f34, %f32;
	ld.global.f32 	%f36, [%rd56+-8];
	add.s64 	%rd20, %rd19, %rd14;
	ld.global.f32 	%f37, [%rd20];
	fma.rn.f32 	%f38, %f36, %f37, %f35;
	ld.global.f32 	%f39, [%rd56+-4];
	add.s64 	%rd21, %rd20, %rd14;
	ld.global.f32 	%f40, [%rd21];
	fma.rn.f32 	%f41, %f39, %f40, %f38;
	ld.global.f32 	%f42, [%rd56];
	add.s64 	%rd22, %rd21, %rd14;
	ld.global.f32 	%f43, [%rd22];
	fma.rn.f32 	%f44, %f42, %f43, %f41;
	ld.global.f32 	%f45, [%rd56+4];
	add.s64 	%rd23, %rd22, %rd14;
	ld.global.f32 	%f46, [%rd23];
	fma.rn.f32 	%f47, %f45, %f46, %f44;
	ld.global.f32 	%f48, [%rd56+8];
	add.s64 	%rd24, %rd23, %rd14;
	ld.global.f32 	%f49, [%rd24];
	fma.rn.f32 	%f50, %f48, %f49, %f47;
	ld.global.f32 	%f51, [%rd56+12];
	add.s64 	%rd25, %rd24, %rd14;
	ld.global.f32 	%f52, [%rd25];
	fma.rn.f32 	%f53, %f51, %f52, %f50;
	ld.global.f32 	%f54, [%rd56+16];
	add.s64 	%rd26, %rd25, %rd14;
	ld.global.f32 	%f55, [%rd26];
	fma.rn.f32 	%f56, %f54, %f55, %f53;
	ld.global.f32 	%f57, [%rd56+20];
	add.s64 	%rd27, %rd26, %rd14;
	ld.global.f32 	%f58, [%rd27];
	fma.rn.f32 	%f59, %f57, %f58, %f56;
	ld.global.f32 	%f60, [%rd56+24];
	add.s64 	%rd28, %rd27, %rd14;
	ld.global.f32 	%f61, [%rd28];
	fma.rn.f32 	%f62, %f60, %f61, %f59;
	ld.global.f32 	%f63, [%rd56+28];
	add.s64 	%rd29, %rd28, %rd14;
	ld.global.f32 	%f64, [%rd29];
	fma.rn.f32 	%f111, %f63, %f64, %f62;
	add.s32 	%r32, %r32, 16;
	add.s32 	%r31, %r31, %r5;
	add.s64 	%rd56, %rd56, 64;
	setp.ne.s32 	%p4, %r32, 0;
	@%p4 bra 	$L__BB0_4;
$L__BB0_5:
	setp.eq.s32 	%p5, %r2, 0;
	@%p5 bra 	$L__BB0_14;
	and.b32  	%r11, %r23, 7;
	setp.lt.u32 	%p6, %r2, 8;
	@%p6 bra 	$L__BB0_8;
	mul.wide.u32 	%rd30, %r34, 4;
	add.s64 	%rd31, %rd2, %rd30;
	ld.global.f32 	%f66, [%rd31];
	mad.lo.s32 	%r29, %r34, %r23, %r1;
	mul.wide.s32 	%rd32, %r29, 4;
	add.s64 	%rd33, %rd1, %rd32;
	ld.global.f32 	%f67, [%rd33];
	fma.rn.f32 	%f68, %f66, %f67, %f111;
	ld.global.f32 	%f69, [%rd31+4];
	mul.wide.u32 	%rd34, %r23, 4;
	add.s64 	%rd35, %rd33, %rd34;
	ld.global.f32 	%f70, [%rd35];
	fma.rn.f32 	%f71, %f69, %f70, %f68;
	ld.global.f32 	%f72, [%rd31+8];
	add.s64 	%rd36, %rd35, %rd34;
	ld.global.f32 	%f73, [%rd36];
	fma.rn.f32 	%f74, %f72, %f73, %f71;
	ld.global.f32 	%f75, [%rd31+12];
	add.s64 	%rd37, %rd36, %rd34;
	ld.global.f32 	%f76, [%rd37];
	fma.rn.f32 	%f77, %f75, %f76, %f74;
	ld.global.f32 	%f78, [%rd31+16];
	add.s64 	%rd38, %rd37, %rd34;
	ld.global.f32 	%f79, [%rd38];
	fma.rn.f32 	%f80, %f78, %f79, %f77;
	ld.global.f32 	%f81, [%rd31+20];
	add.s64 	%rd39, %rd38, %rd34;
	ld.global.f32 	%f82, [%rd39];
	fma.rn.f32 	%f83, %f81, %f82, %f80;
	ld.global.f32 	%f84, [%rd31+24];
	add.s64 	%rd40, %rd39, %rd34;
	ld.global.f32 	%f85, [%rd40];
	fma.rn.f32 	%f86, %f84, %f85, %f83;
	ld.global.f32 	%f87, [%rd31+28];
	add.s64 	%rd41, %rd40, %rd34;
	ld.global.f32 	%f88, [%rd41];
	fma.rn.f32 	%f111, %f87, %f88, %f86;
	add.s32 	%r34, %r34, 8;
$L__BB0_8:
	setp.eq.s32 	%p7, %r11, 0;
	@%p7 bra 	$L__BB0_14;
	and.b32  	%r14, %r23, 3;
	setp.lt.u32 	%p8, %r11, 4;
	@%p8 bra 	$L__BB0_11;
	mul.wide.u32 	%rd42, %r34, 4;
	add.s64 	%rd43, %rd2, %rd42;
	ld.global.f32 	%f90, [%rd43];
	mad.lo.s32 	%r30, %r34, %r23, %r1;
	mul.wide.s32 	%rd44, %r30, 4;
	add.s64 	%rd45, %rd1, %rd44;
	ld.global.f32 	%f91, [%rd45];
	fma.rn.f32 	%f92, %f90, %f91, %f111;
	ld.global.f32 	%f93, [%rd43+4];
	mul.wide.u32 	%rd46, %r23, 4;
	add.s64 	%rd47, %rd45, %rd46;
	ld.global.f32 	%f94, [%rd47];
	fma.rn.f32 	%f95, %f93, %f94, %f92;
	ld.global.f32 	%f96, [%rd43+8];
	add.s64 	%rd48, %rd47, %rd46;
	ld.global.f32 	%f97, [%rd48];
	fma.rn.f32 	%f98, %f96, %f97, %f95;
	ld.global.f32 	%f99, [%rd43+12];
	add.s64 	%rd49, %rd48, %rd46;
	ld.global.f32 	%f100, [%rd49];
	fma.rn.f32 	%f111, %f99, %f100, %f98;
	add.s32 	%r34, %r34, 4;
$L__BB0_11:
	setp.eq.s32 	%p9, %r14, 0;
	@%p9 bra 	$L__BB0_14;
	mad.lo.s32 	%r37, %r34, %r23, %r1;
	mul.wide.u32 	%rd50, %r34, 4;
	add.s64 	%rd57, %rd2, %rd50;
	neg.s32 	%r36, %r14;
$L__BB0_13:
	.pragma "nounroll";
	mul.wide.s32 	%rd51, %r37, 4;
	add.s64 	%rd52, %rd1, %rd51;
	ld.global.f32 	%f101, [%rd57];
	ld.global.f32 	%f102, [%rd52];
	fma.rn.f32 	%f111, %f101, %f102, %f111;
	add.s32 	%r37, %r37, %r23;
	add.s64 	%rd57, %rd57, 4;
	add.s32 	%r36, %r36, 1;
	setp.ne.s32 	%p10, %r36, 0;
	@%p10 bra 	$L__BB0_13;
$L__BB0_14:
	cvta.to.global.u64 	%rd53, %rd9;
	mul.wide.s32 	%rd54, %r1, 4;
	add.s64 	%rd55, %rd53, %rd54;
	st.global.f32 	[%rd55], %f111;
$L__BB0_15:
	ret;

}


// ===== COMPILED SASS (sm_100) =====

	.target	sm_100

	.elftype	@"ET_EXEC"


//--------------------- .note.nv.tkinfo           --------------------------
	.section	.note.nv.tkinfo,"",@"SHT_NOTE"
	.sectionflags	@"SHF_NOTE_NV_TKINFO"
	.tkinfo
        /*0018*/ 	.word	0x00000002
        /*0030*/ 	.string	""
        /*0030*/ 	.string	"ptxas"
        /*0030*/ 	.string	"Cuda compilation tools, release 13.0, V13.0.88"
        /*0030*/ 	.string	"Build cuda_13.0.r13.0/compiler.36424714_0"
        /*0030*/ 	.string	"-arch sm_100 -m 64 "



//--------------------- .note.nv.cuinfo           --------------------------
	.section	.note.nv.cuinfo,"",@"SHT_NOTE"
	.sectionflags	@"SHF_NOTE_NV_CUINFO"
        /*0018*/ 	.short	0x0002
        /*001a*/ 	.short	0x0064
        /*001c*/ 	.short	0x0082
	.zero		2


//--------------------- .nv.info                  --------------------------
	.section	.nv.info,"",@"SHT_CUDA_INFO"
	.align	4


	//----- nvinfo : EIATTR_REGCOUNT
	.align		4
        /*0000*/ 	.byte	0x04, 0x2f
        /*0002*/ 	.short	(.L_1 - .L_0)
	.align		4
.L_0:
        /*0004*/ 	.word	index@(_Z9mulKernelPfS_S_i)
        /*0008*/ 	.word	0x00000020


	//----- nvinfo : EIATTR_FRAME_SIZE
	.align		4
.L_1:
        /*000c*/ 	.byte	0x04, 0x11
        /*000e*/ 	.short	(.L_3 - .L_2)
	.align		4
.L_2:
        /*0010*/ 	.word	index@(_Z9mulKernelPfS_S_i)
        /*0014*/ 	.word	0x00000000


	//----- nvinfo : EIATTR_MIN_STACK_SIZE
	.align		4
.L_3:
        /*0018*/ 	.byte	0x04, 0x12
        /*001a*/ 	.short	(.L_5 - .L_4)
	.align		4
.L_4:
        /*001c*/ 	.word	index@(_Z9mulKernelPfS_S_i)
        /*0020*/ 	.word	0x00000000
.L_5:


//--------------------- .nv.compat                --------------------------
	.section	.nv.compat,"",@"SHT_CUDA_COMPAT_INFO"
	.align	4
        /*0000*/ 	.byte	0x02, 0x09, 0x00, 0x00, 0x02, 0x02, 0x01, 0x00, 0x02, 0x05, 0x05, 0x00, 0x03, 0x07, 0x01, 0x01
        /*0010*/ 	.byte	0x02, 0x03, 0x00, 0x00, 0x02, 0x06, 0x01, 0x00, 0x04, 0x0b, 0x08, 0x00, 0x09, 0x00, 0x00, 0x00
        /*0020*/ 	.byte	0x00, 0x00, 0x00, 0x00


//--------------------- .nv.info._Z9mulKernelPfS_S_i --------------------------
	.section	.nv.info._Z9mulKernelPfS_S_i,"",@"SHT_CUDA_INFO"
	.sectionflags	@""
	.align	4


	//----- nvinfo : EIATTR_CUDA_API_VERSION
	.align		4
        /*0000*/ 	.byte	0x04, 0x37
        /*0002*/ 	.short	(.L_7 - .L_6)
.L_6:
        /*0004*/ 	.word	0x00000082


	//----- nvinfo : EIATTR_KPARAM_INFO
	.align		4
.L_7:
        /*0008*/ 	.byte	0x04, 0x17
        /*000a*/ 	.short	(.L_9 - .L_8)
.L_8:
        /*000c*/ 	.word	0x00000000
        /*0010*/ 	.short	0x0003
        /*0012*/ 	.short	0x0018
        /*0014*/ 	.byte	0x00, 0xf0, 0x11, 0x00


	//----- nvinfo : EIATTR_KPARAM_INFO
	.align		4
.L_9:
        /*0018*/ 	.byte	0x04, 0x17
        /*001a*/ 	.short	(.L_11 - .L_10)
.L_10:
        /*001c*/ 	.word	0x00000000
        /*0020*/ 	.short	0x0002
        /*0022*/ 	.short	0x0010
        /*0024*/ 	.byte	0x00, 0xf5, 0x21, 0x00


	//----- nvinfo : EIATTR_KPARAM_INFO
	.align		4
.L_11:
        /*0028*/ 	.byte	0x04, 0x17
        /*002a*/ 	.short	(.L_13 - .L_12)
.L_12:
        /*002c*/ 	.word	0x00000000
        /*0030*/ 	.short	0x0001
        /*0032*/ 	.short	0x0008
        /*0034*/ 	.byte	0x00, 0xf5, 0x21, 0x00


	//----- nvinfo : EIATTR_KPARAM_INFO
	.align		4
.L_13:
        /*0038*/ 	.byte	0x04, 0x17
        /*003a*/ 	.short	(.L_15 - .L_14)
.L_14:
        /*003c*/ 	.word	0x00000000
        /*0040*/ 	.short	0x0000
        /*0042*/ 	.short	0x0000
        /*0044*/ 	.byte	0x00, 0xf5, 0x21, 0x00


	//----- nvinfo : EIATTR_SPARSE_MMA_MASK
	.align		4
.L_15:
        /*0048*/ 	.byte	0x03, 0x50
        /*004a*/ 	.short	0x0000


	//----- nvinfo : EIATTR_MAXREG_COUNT
	.align		4
        /*004c*/ 	.byte	0x03, 0x1b
        /*004e*/ 	.short	0x00ff


	//----- nvinfo : EIATTR_MERCURY_ISA_VERSION
	.align		4
        /*0050*/ 	.byte	0x03, 0x5f
        /*0052*/ 	.short	0x0101


	//----- nvinfo : EIATTR_VRC_CTA_INIT_COUNT
	.align		4
        /*0054*/ 	.byte	0x02, 0x4a
	.zero		1
	.zero		1


	//----- nvinfo : EIATTR_EXIT_INSTR_OFFSETS
	.align		4
        /*0058*/ 	.byte	0x04, 0x1c
        /*005a*/ 	.short	(.L_17 - .L_16)


	//   ....[0]....
.L_16:
        /*005c*/ 	.word	0x00000070


	//   ....[1]....
        /*0060*/ 	.word	0x00000bc0


	//----- nvinfo : EIATTR_CBANK_PARAM_SIZE
	.align		4
.L_17:
        /*0064*/ 	.byte	0x03, 0x19
        /*0066*/ 	.short	0x001c


	//----- nvinfo : EIATTR_PARAM_CBANK
	.align		4
        /*0068*/ 	.byte	0x04, 0x0a
        /*006a*/ 	.short	(.L_19 - .L_18)
	.align		4
.L_18:
        /*006c*/ 	.word	index@(.nv.constant0._Z9mulKernelPfS_S_i)
        /*0070*/ 	.short	0x0380
        /*0072*/ 	.short	0x001c


	//----- nvinfo : EIATTR_SW_WAR
	.align		4
.L_19:
        /*0074*/ 	.byte	0x04, 0x36
        /*0076*/ 	.short	(.L_21 - .L_20)
.L_20:
        /*0078*/ 	.word	0x00000008
.L_21:


//--------------------- .nv.callgraph             --------------------------
	.section	.nv.callgraph,"",@"SHT_CUDA_CALLGRAPH"
	.align	4
	.sectionentsize	8
	.align		4
        /*0000*/ 	.word	0x00000000
	.align		4
        /*0004*/ 	.word	0xffffffff
	.align		4
        /*0008*/ 	.word	0x00000000
	.align		4
        /*000c*/ 	.word	0xfffffffe
	.align		4
        /*0010*/ 	.word	0x00000000
	.align		4
        /*0014*/ 	.word	0xfffffffd
	.align		4
        /*0018*/ 	.word	0x00000000
	.align		4
        /*001c*/ 	.word	0xfffffffc


//--------------------- .text._Z9mulKernelPfS_S_i --------------------------
	.section	.text._Z9mulKernelPfS_S_i,"ax",@progbits
	.align	128
        .global         _Z9mulKernelPfS_S_i
        .type           _Z9mulKernelPfS_S_i,@function
        .size           _Z9mulKernelPfS_S_i,(.L_x_7 - _Z9mulKernelPfS_S_i)
        .other          _Z9mulKernelPfS_S_i,@"STO_CUDA_ENTRY STV_DEFAULT"
_Z9mulKernelPfS_S_i:
.text._Z9mulKernelPfS_S_i:
[----:B------:R-:W-:Y:S01]  /*0000*/  LDC R1, c[0x0][0x37c] ;  /* 0x0000df00ff017b82 */ /* 0x000fe20000000800 */
[----:B------:R-:W0:Y:S07]  /*0010*/  S2R R3, SR_TID.X ;  /* 0x0000000000037919 */ /* 0x000e2e0000002100 */
[----:B------:R-:W1:Y:S01]  /*0020*/  LDC R0, c[0x0][0x398] ;  /* 0x0000e600ff007b82 */ /* 0x000e620000000800 */
[----:B------:R-:W0:Y:S01]  /*0030*/  LDCU UR4, c[0x0][0x360] ;  /* 0x00006c00ff0477ac */ /* 0x000e220008000800 */
[----:B------:R-:W0:Y:S02]  /*0040*/  S2R R2, SR_CTAID.X ;  /* 0x0000000000027919 */ /* 0x000e240000002500 */
[----:B0-----:R-:W-:-:S05]  /*0050*/  IMAD R3, R2, UR4, R3 ;  /* 0x0000000402037c24 */ /* 0x001fca000f8e0203 */
[----:B-1----:R-:W-:-:S13]  /*0060*/  ISETP.GE.AND P0, PT, R3, R0, PT ;  /* 0x000000000300720c */ /* 0x002fda0003f06270 */
[----:B------:R-:W-:Y:S05]  /*0070*/  @P0 EXIT ;  /* 0x000000000000094d */ /* 0x000fea0003800000 */
[----:B------:R-:W-:Y:S01]  /*0080*/  ISETP.GE.AND P0, PT, R0, 0x1, PT ;  /* 0x000000010000780c */ /* 0x000fe20003f06270 */
[----:B------:R-:W0:Y:S01]  /*0090*/  LDCU.64 UR6, c[0x0][0x358] ;  /* 0x00006b00ff0677ac */ /* 0x000e220008000a00 */
[----:B------:R-:W-:-:S11]  /*00a0*/  HFMA2 R19, -RZ, RZ, 0, 0 ;  /* 0x00000000ff137431 */ /* 0x000fd600000001ff */
[----:B------:R-:W-:Y:S05]  /*00b0*/  @!P0 BRA `(.L_x_0) ;  /* 0x0000000800b48947 */ /* 0x000fea0003800000 */
[C---:B------:R-:W-:Y:S02]  /*00c0*/  IADD3 R4, PT, PT, R0.reuse, -0x1, RZ ;  /* 0xffffffff00047810 */ /* 0x040fe40007ffe0ff */
[----:B------:R-:W-:Y:S02]  /*00d0*/  LOP3.LUT R2, R0, 0xf, RZ, 0xc0, !PT ;  /* 0x0000000f00027812 */ /* 0x000fe400078ec0ff */
[----:B------:R-:W-:Y:S02]  /*00e0*/  ISETP.GE.U32.AND P1, PT, R4, 0xf, PT ;  /* 0x0000000f0400780c */ /* 0x000fe40003f26070 */
[----:B------:R-:W-:Y:S02]  /*00f0*/  ISETP.NE.AND P0, PT, R2, RZ, PT ;  /* 0x000000ff0200720c */ /* 0x000fe40003f05270 */
[----:B------:R-:W-:Y:S02]  /*0100*/  MOV R19, RZ ;  /* 0x000000ff00137202 */ /* 0x000fe40000000f00 */
[----:B------:R-:W-:-:S07]  /*0110*/  MOV R4, RZ ;  /* 0x000000ff00047202 */ /* 0x000fce0000000f00 */
[----:B------:R-:W-:Y:S05]  /*0120*/  @!P1 BRA `(.L_x_1) ;  /* 0x0000000400409947 */ /* 0x000fea0003800000 */
[----:B------:R-:W1:Y:S01]  /*0130*/  LDCU.64 UR4, c[0x0][0x380] ;  /* 0x00007000ff0477ac */ /* 0x000e620008000a00 */
[----:B------:R-:W-:Y:S02]  /*0140*/  LOP3.LUT R4, R0, 0x7ffffff0, RZ, 0xc0, !PT ;  /* 0x7ffffff000047812 */ /* 0x000fe400078ec0ff */
[----:B------:R-:W-:Y:S02]  /*0150*/  MOV R19, RZ ;  /* 0x000000ff00137202 */ /* 0x000fe40000000f00 */
[----:B------:R-:W-:Y:S02]  /*0160*/  MOV R5, R3 ;  /* 0x0000000300057202 */ /* 0x000fe40000000f00 */
[----:B------:R-:W-:Y:S01]  /*0170*/  IADD3 R6, PT, PT, -R4, RZ, RZ ;  /* 0x000000ff04067210 */ /* 0x000fe20007ffe1ff */
[----:B-1----:R-:W-:-:S04]  /*0180*/  UIADD3 UR4, UP0, UPT, UR4, 0x20, URZ ;  /* 0x0000002004047890 */ /* 0x002fc8000ff1e0ff */
[----:B------:R-:W-:Y:S02]  /*0190*/  UIADD3.X UR5, UPT, UPT, URZ, UR5, URZ, UP0, !UPT ;  /* 0x00000005ff057290 */ /* 0x000fe400087fe4ff */
[----:B------:R-:W-:-:S04]  /*01a0*/  MOV R12, UR4 ;  /* 0x00000004000c7c02 */ /* 0x000fc80008000f00 */
[----:B------:R-:W-:-:S07]  /*01b0*/  MOV R13, UR5 ;  /* 0x00000005000d7c02 */ /* 0x000fce0008000f00 */
.L_x_2:
[----:B------:R-:W1:Y:S01]  /*01c0*/  LDC.64 R8, c[0x0][0x388] ;  /* 0x0000e200ff087b82 */ /* 0x000e620000000a00 */
[----:B0-----:R-:W2:Y:S04]  /*01d0*/  LDG.E R18, desc[UR6][R12.64+-0x20] ;  /* 0xffffe0060c127981 */ /* 0x001ea8000c1e1900 */
[----:B------:R-:W3:Y:S04]  /*01e0*/  LDG.E R16, desc[UR6][R12.64+-0x1c] ;  /* 0xffffe4060c107981 */ /* 0x000ee8000c1e1900 */
[----:B------:R-:W4:Y:S04]  /*01f0*/  LDG.E R15, desc[UR6][R12.64+-0x18] ;  /* 0xffffe8060c0f7981 */ /* 0x000f28000c1e1900 */
[----:B------:R-:W5:Y:S04]  /*0200*/  LDG.E R26, desc[UR6][R12.64+-0x14] ;  /* 0xffffec060c1a7981 */ /* 0x000f68000c1e1900 */
[----:B------:R-:W5:Y:S01]  /*0210*/  LDG.E R7, desc[UR6][R12.64+-0xc] ;  /* 0xfffff4060c077981 */ /* 0x000f62000c1e1900 */
[----:B-1----:R-:W-:-:S05]  /*0220*/  IMAD.WIDE R8, R5, 0x4, R8 ;  /* 0x0000000405087825 */ /* 0x002fca00078e0208 */
[----:B------:R-:W2:Y:S01]  /*0230*/  LDG.E R27, desc[UR6][R8.64] ;  /* 0x00000006081b7981 */ /* 0x000ea2000c1e1900 */
[----:B------:R-:W-:-:S05]  /*0240*/  IMAD.WIDE.U32 R20, R0, 0x4, R8 ;  /* 0x0000000400147825 */ /* 0x000fca00078e0008 */
[----:B------:R0:W3:Y:S01]  /*0250*/  LDG.E R17, desc[UR6][R20.64] ;  /* 0x0000000614117981 */ /* 0x0000e2000c1e1900 */
[----:B------:R-:W-:-:S03]  /*0260*/  IMAD.WIDE.U32 R24, R0, 0x4, R20 ;  /* 0x0000000400187825 */ /* 0x000fc600078e0014 */
[----:B------:R-:W5:Y:S01]  /*0270*/  LDG.E R8, desc[UR6][R12.64+-0x10] ;  /* 0xfffff0060c087981 */ /* 0x000f62000c1e1900 */
[----:B------:R-:W-:-:S03]  /*0280*/  IMAD.WIDE.U32 R10, R0, 0x4, R24 ;  /* 0x00000004000a7825 */ /* 0x000fc600078e0018 */
[----:B------:R1:W4:Y:S01]  /*0290*/  LDG.E R14, desc[UR6][R24.64] ;  /* 0x00000006180e7981 */ /* 0x000322000c1e1900 */
[----:B------:R-:W-:-:S03]  /*02a0*/  IMAD.WIDE.U32 R28, R0, 0x4, R10 ;  /* 0x00000004001c7825 */ /* 0x000fc600078e000a */
[----:B------:R-:W5:Y:S01]  /*02b0*/  LDG.E R11, desc[UR6][R10.64] ;  /* 0x000000060a0b7981 */ /* 0x000f62000c1e1900 */
[----:B------:R-:W-:-:S03]  /*02c0*/  IMAD.WIDE.U32 R22, R0, 0x4, R28 ;  /* 0x0000000400167825 */ /* 0x000fc600078e001c */
[----:B------:R-:W5:Y:S01]  /*02d0*/  LDG.E R9, desc[UR6][R28.64] ;  /* 0x000000061c097981 */ /* 0x000f62000c1e1900 */
[----:B0-----:R-:W-:-:S03]  /*02e0*/  IMAD.WIDE.U32 R20, R0, 0x4, R22 ;  /* 0x0000000400147825 */ /* 0x001fc600078e0016 */
[----:B------:R-:W5:Y:S04]  /*02f0*/  LDG.E R22, desc[UR6][R22.64] ;  /* 0x0000000616167981 */ /* 0x000f68000c1e1900 */
[----:B------:R2:W5:Y:S01]  /*0300*/  LDG.E R10, desc[UR6][R20.64] ;  /* 0x00000006140a7981 */ /* 0x000562000c1e1900 */
[----:B-1----:R-:W-:-:S03]  /*0310*/  IMAD.WIDE.U32 R24, R0, 0x4, R20 ;  /* 0x0000000400187825 */ /* 0x002fc600078e0014 */
[----:B------:R-:W5:Y:S04]  /*0320*/  LDG.E R23, desc[UR6][R12.64+-0x8] ;  /* 0xfffff8060c177981 */ /* 0x000f68000c1e1900 */
[----:B------:R0:W5:Y:S01]  /*0330*/  LDG.E R28, desc[UR6][R24.64] ;  /* 0x00000006181c7981 */ /* 0x000162000c1e1900 */
[----:B--2---:R-:W-:-:S03]  /*0340*/  FFMA R21, R18, R27, R19 ;  /* 0x0000001b12157223 */ /* 0x004fc60000000013 */
[----:B------:R-:W2:Y:S01]  /*0350*/  LDG.E R27, desc[UR6][R12.64+-0x4] ;  /* 0xfffffc060c1b7981 */ /* 0x000ea2000c1e1900 */
[----:B------:R-:W-:-:S04]  /*0360*/  IMAD.WIDE.U32 R18, R0, 0x4, R24 ;  /* 0x0000000400127825 */ /* 0x000fc800078e0018 */
[----:B---3--:R-:W-:Y:S01]  /*0370*/  FFMA R29, R16, R17, R21 ;  /* 0x00000011101d7223 */ /* 0x008fe20000000015 */
[C---:B------:R-:W-:Y:S02]  /*0380*/  IMAD.WIDE.U32 R16, R0.reuse, 0x4, R18 ;  /* 0x0000000400107825 */ /* 0x040fe400078e0012 */
[----:B------:R-:W3:Y:S02]  /*0390*/  LDG.E R18, desc[UR6][R18.64] ;  /* 0x0000000612127981 */ /* 0x000ee4000c1e1900 */
[----:B----4-:R-:W-:Y:S01]  /*03a0*/  FFMA R29, R15, R14, R29 ;  /* 0x0000000e0f1d7223 */ /* 0x010fe2000000001d */
[----:B------:R-:W-:Y:S02]  /*03b0*/  IMAD.WIDE.U32 R14, R0, 0x4, R16 ;  /* 0x00000004000e7825 */ /* 0x000fe400078e0010 */
[----:B------:R-:W4:Y:S02]  /*03c0*/  LDG.E R16, desc[UR6][R16.64] ;  /* 0x0000000610107981 */ /* 0x000f24000c1e1900 */
[----:B-----5:R-:W-:Y:S01]  /*03d0*/  FFMA R29, R26, R11, R29 ;  /* 0x0000000b1a1d7223 */ /* 0x020fe2000000001d */
[----:B------:R-:W-:Y:S01]  /*03e0*/  IMAD.WIDE.U32 R20, R0, 0x4, R14 ;  /* 0x0000000400147825 */ /* 0x000fe200078e000e */
[----:B------:R-:W3:Y:S03]  /*03f0*/  LDG.E R11, desc[UR6][R12.64] ;  /* 0x000000060c0b7981 */ /* 0x000ee6000c1e1900 */
[----:B0-----:R-:W-:Y:S01]  /*0400*/  FFMA R24, R8, R9, R29 ;  /* 0x0000000908187223 */ /* 0x001fe2000000001d */
[----:B------:R-:W5:Y:S01]  /*0410*/  LDG.E R14, desc[UR6][R14.64] ;  /* 0x000000060e0e7981 */ /* 0x000f62000c1e1900 */
[----:B------:R-:W-:-:S03]  /*0420*/  IMAD.WIDE.U32 R8, R0, 0x4, R20 ;  /* 0x0000000400087825 */ /* 0x000fc600078e0014 */
[----:B------:R-:W4:Y:S01]  /*0430*/  LDG.E R29, desc[UR6][R12.64+0x4] ;  /* 0x000004060c1d7981 */ /* 0x000f22000c1e1900 */
[----:B------:R-:W-:Y:S01]  /*0440*/  FFMA R22, R7, R22, R24 ;  /* 0x0000001607167223 */ /* 0x000fe20000000018 */
[C---:B------:R-:W-:Y:S02]  /*0450*/  IMAD.WIDE.U32 R24, R0.reuse, 0x4, R8 ;  /* 0x0000000400187825 */ /* 0x040fe400078e0008 */
[----:B------:R0:W5:Y:S04]  /*0460*/  LDG.E R26, desc[UR6][R20.64] ;  /* 0x00000006141a7981 */ /* 0x000168000c1e1900 */
[----:B------:R-:W5:Y:S04]  /*0470*/  LDG.E R15, desc[UR6][R12.64+0x8] ;  /* 0x000008060c0f7981 */ /* 0x000f68000c1e1900 */
[----:B------:R-:W5:Y:S01]  /*0480*/  LDG.E R7, desc[UR6][R12.64+0xc] ;  /* 0x00000c060c077981 */ /* 0x000f62000c1e1900 */
[----:B------:R-:W-:Y:S01]  /*0490*/  FFMA R10, R23, R10, R22 ;  /* 0x0000000a170a7223 */ /* 0x000fe20000000016 */
[----:B------:R-:W-:-:S02]  /*04a0*/  IMAD.WIDE.U32 R22, R0, 0x4, R24 ;  /* 0x0000000400167825 */ /* 0x000fc400078e0018 */
[----:B------:R-:W5:Y:S04]  /*04b0*/  LDG.E R8, desc[UR6][R8.64] ;  /* 0x0000000608087981 */ /* 0x000f68000c1e1900 */
[----:B------:R-:W5:Y:S01]  /*04c0*/  LDG.E R17, desc[UR6][R12.64+0x10] ;  /* 0x000010060c117981 */ /* 0x000f62000c1e1900 */
[----:B0-----:R-:W-:-:S03]  /*04d0*/  IMAD.WIDE.U32 R20, R0, 0x4, R22 ;  /* 0x0000000400147825 */ /* 0x001fc600078e0016 */
[----:B------:R-:W5:Y:S04]  /*04e0*/  LDG.E R24, desc[UR6][R24.64] ;  /* 0x0000000618187981 */ /* 0x000f68000c1e1900 */
[----:B------:R-:W5:Y:S04]  /*04f0*/  LDG.E R19, desc[UR6][R12.64+0x14] ;  /* 0x000014060c137981 */ /* 0x000f68000c1e1900 */
[----:B------:R-:W5:Y:S04]  /*0500*/  LDG.E R20, desc[UR6][R20.64] ;  /* 0x0000000614147981 */ /* 0x000f68000c1e1900 */
[----:B------:R-:W5:Y:S01]  /*0510*/  LDG.E R9, desc[UR6][R12.64+0x1c] ;  /* 0x00001c060c097981 */ /* 0x000f62000c1e1900 */
[----:B--2---:R-:W-:-:S03]  /*0520*/  FFMA R28, R27, R28, R10 ;  /* 0x0000001c1b1c7223 */ /* 0x004fc6000000000a */
[----:B------:R-:W2:Y:S04]  /*0530*/  LDG.E R10, desc[UR6][R22.64] ;  /* 0x00000006160a7981 */ /* 0x000ea8000c1e1900 */
[----:B------:R0:W2:Y:S01]  /*0540*/  LDG.E R27, desc[UR6][R12.64+0x18] ;  /* 0x000018060c1b7981 */ /* 0x0000a2000c1e1900 */
[----:B------:R-:W-:Y:S01]  /*0550*/  IADD3 R6, PT, PT, R6, 0x10, RZ ;  /* 0x0000001006067810 */ /* 0x000fe20007ffe0ff */
[----:B---3--:R-:W-:-:S04]  /*0560*/  FFMA R18, R11, R18, R28 ;  /* 0x000000120b127223 */ /* 0x008fc8000000001c */
[----:B----4-:R-:W-:Y:S01]  /*0570*/  FFMA R16, R29, R16, R18 ;  /* 0x000000101d107223 */ /* 0x010fe20000000012 */
[----:B------:R-:W-:-:S03]  /*0580*/  ISETP.NE.AND P1, PT, R6, RZ, PT ;  /* 0x000000ff0600720c */ /* 0x000fc60003f25270 */
[----:B-----5:R-:W-:-:S04]  /*0590*/  FFMA R14, R15, R14, R16 ;  /* 0x0000000e0f0e7223 */ /* 0x020fc80000000010 */
[----:B------:R-:W-:-:S04]  /*05a0*/  FFMA R14, R7, R26, R14 ;  /* 0x0000001a070e7223 */ /* 0x000fc8000000000e */
[----:B------:R-:W-:Y:S01]  /*05b0*/  FFMA R8, R17, R8, R14 ;  /* 0x0000000811087223 */ /* 0x000fe2000000000e */
[----:B0-----:R-:W-:-:S03]  /*05c0*/  IADD3 R12, P2, PT, R12, 0x40, RZ ;  /* 0x000000400c0c7810 */ /* 0x001fc60007f5e0ff */
[----:B------:R-:W-:Y:S01]  /*05d0*/  FFMA R8, R19, R24, R8 ;  /* 0x0000001813087223 */ /* 0x000fe20000000008 */
[----:B------:R-:W-:Y:S02]  /*05e0*/  IADD3.X R13, PT, PT, RZ, R13, RZ, P2, !PT ;  /* 0x0000000dff0d7210 */ /* 0x000fe400017fe4ff */
[----:B------:R-:W-:Y:S01]  /*05f0*/  LEA R5, R0, R5, 0x4 ;  /* 0x0000000500057211 */ /* 0x000fe200078e20ff */
[----:B--2---:R-:W-:-:S04]  /*0600*/  FFMA R8, R27, R10, R8 ;  /* 0x0000000a1b087223 */ /* 0x004fc80000000008 */
[----:B------:R-:W-:Y:S01]  /*0610*/  FFMA R19, R9, R20, R8 ;  /* 0x0000001409137223 */ /* 0x000fe20000000008 */
[----:B------:R-:W-:Y:S06]  /*0620*/  @P1 BRA `(.L_x_2) ;  /* 0xfffffff800e41947 */ /* 0x000fec000383ffff */
.L_x_1:
[----:B------:R-:W-:Y:S05]  /*0630*/  @!P0 BRA `(.L_x_0) ;  /* 0x0000000400548947 */ /* 0x000fea0003800000 */
[----:B------:R-:W-:Y:S02]  /*0640*/  ISETP.GE.U32.AND P0, PT, R2, 0x8, PT ;  /* 0x000000080200780c */ /* 0x000fe40003f06070 */
[----:B------:R-:W-:-:S04]  /*0650*/  LOP3.LUT R27, R0, 0x7, RZ, 0xc0, !PT ;  /* 0x00000007001b7812 */ /* 0x000fc800078ec0ff */
[----:B------:R-:W-:-:S07]  /*0660*/  ISETP.NE.AND P1, PT, R27, RZ, PT ;  /* 0x000000ff1b00720c */ /* 0x000fce0003f25270 */
[----:B------:R-:W-:Y:S06]  /*0670*/  @!P0 BRA `(.L_x_3) ;  /* 0x0000000000948947 */ /* 0x000fec0003800000 */
[----:B------:R-:W1:Y:S01]  /*0680*/  LDC.64 R12, c[0x0][0x388] ;  /* 0x0000e200ff0c7b82 */ /* 0x000e620000000a00 */
[----:B------:R-:W-:-:S07]  /*0690*/  IMAD R5, R4, R0, R3 ;  /* 0x0000000004057224 */ /* 0x000fce00078e0203 */
[----:B------:R-:W2:Y:S01]  /*06a0*/  LDC.64 R6, c[0x0][0x380] ;  /* 0x0000e000ff067b82 */ /* 0x000ea20000000a00 */
[----:B-1----:R-:W-:-:S05]  /*06b0*/  IMAD.WIDE R12, R5, 0x4, R12 ;  /* 0x00000004050c7825 */ /* 0x002fca00078e020c */
[----:B0-----:R0:W3:Y:S01]  /*06c0*/  LDG.E R2, desc[UR6][R12.64] ;  /* 0x000000060c027981 */ /* 0x0010e2000c1e1900 */
[----:B------:R-:W-:-:S04]  /*06d0*/  IMAD.WIDE.U32 R14, R0, 0x4, R12 ;  /* 0x00000004000e7825 */ /* 0x000fc800078e000c */
[----:B--2---:R-:W-:Y:S01]  /*06e0*/  IMAD.WIDE.U32 R6, R4, 0x4, R6 ;  /* 0x0000000404067825 */ /* 0x004fe200078e0006 */
[----:B------:R1:W2:Y:S03]  /*06f0*/  LDG.E R18, desc[UR6][R14.64] ;  /* 0x000000060e127981 */ /* 0x0002a6000c1e1900 */
[C---:B------:R-:W-:Y:S01]  /*0700*/  IMAD.WIDE.U32 R24, R0.reuse, 0x4, R14 ;  /* 0x0000000400187825 */ /* 0x040fe200078e000e */
[----:B------:R-:W3:Y:S04]  /*0710*/  LDG.E R20, desc[UR6][R6.64] ;  /* 0x0000000606147981 */ /* 0x000ee8000c1e1900 */
[----:B------:R-:W2:Y:S01]  /*0720*/  LDG.E R5, desc[UR6][R6.64+0x4] ;  /* 0x0000040606057981 */ /* 0x000ea2000c1e1900 */
[----:B------:R-:W-:-:S03]  /*0730*/  IMAD.WIDE.U32 R16, R0, 0x4, R24 ;  /* 0x0000000400107825 */ /* 0x000fc600078e0018 */
[----:B------:R-:W4:Y:S01]  /*0740*/  LDG.E R22, desc[UR6][R24.64] ;  /* 0x0000000618167981 */ /* 0x000f22000c1e1900 */
[----:B------:R-:W-:-:S03]  /*0750*/  IMAD.WIDE.U32 R10, R0, 0x4, R16 ;  /* 0x00000004000a7825 */ /* 0x000fc600078e0010 */
[----:B------:R-:W4:Y:S04]  /*0760*/  LDG.E R21, desc[UR6][R6.64+0x8] ;  /* 0x0000080606157981 */ /* 0x000f28000c1e1900 */
[----:B------:R-:W5:Y:S01]  /*0770*/  LDG.E R16, desc[UR6][R16.64] ;  /* 0x0000000610107981 */ /* 0x000f62000c1e1900 */
[----:B------:R-:W-:-:S03]  /*0780*/  IMAD.WIDE.U32 R8, R0, 0x4, R10 ;  /* 0x0000000400087825 */ /* 0x000fc600078e000a */
[----:B------:R-:W5:Y:S01]  /*0790*/  LDG.E R23, desc[UR6][R6.64+0xc] ;  /* 0x00000c0606177981 */ /* 0x000f62000c1e1900 */
[----:B0-----:R-:W-:-:S03]  /*07a0*/  IMAD.WIDE.U32 R12, R0, 0x4, R8 ;  /* 0x00000004000c7825 */ /* 0x001fc600078e0008 */
[----:B------:R-:W5:Y:S04]  /*07b0*/  LDG.E R11, desc[UR6][R10.64] ;  /* 0x000000060a0b7981 */ /* 0x000f68000c1e1900 */
[----:B------:R-:W5:Y:S01]  /*07c0*/  LDG.E R26, desc[UR6][R6.64+0x10] ;  /* 0x00001006061a7981 */ /* 0x000f62000c1e1900 */
[----:B-1----:R-:W-:-:S03]  /*07d0*/  IMAD.WIDE.U32 R14, R0, 0x4, R12 ;  /* 0x00000004000e7825 */ /* 0x002fc600078e000c */
[----:B------:R-:W5:Y:S04]  /*07e0*/  LDG.E R9, desc[UR6][R8.64] ;  /* 0x0000000608097981 */ /* 0x000f68000c1e1900 */
[----:B------:R-:W5:Y:S04]  /*07f0*/  LDG.E R28, desc[UR6][R6.64+0x14] ;  /* 0x00001406061c7981 */ /* 0x000f68000c1e1900 */
[----:B------:R-:W5:Y:S04]  /*0800*/  LDG.E R13, desc[UR6][R12.64] ;  /* 0x000000060c0d7981 */ /* 0x000f68000c1e1900 */
[----:B------:R-:W5:Y:S04]  /*0810*/  LDG.E R24, desc[UR6][R6.64+0x18] ;  /* 0x0000180606187981 */ /* 0x000f68000c1e1900 */
[----:B------:R-:W5:Y:S04]  /*0820*/  LDG.E R14, desc[UR6][R14.64] ;  /* 0x000000060e0e7981 */ /* 0x000f68000c1e1900 */
[----:B------:R-:W5:Y:S01]  /*0830*/  LDG.E R17, desc[UR6][R6.64+0x1c] ;  /* 0x00001c0606117981 */ /* 0x000f62000c1e1900 */
[----:B------:R-:W-:Y:S01]  /*0840*/  IADD3 R4, PT, PT, R4, 0x8, RZ ;  /* 0x0000000804047810 */ /* 0x000fe20007ffe0ff */
[----:B---3--:R-:W-:-:S04]  /*0850*/  FFMA R2, R20, R2, R19 ;  /* 0x0000000214027223 */ /* 0x008fc80000000013 */
[----:B--2---:R-:W-:-:S04]  /*0860*/  FFMA R2, R5, R18, R2 ;  /* 0x0000001205027223 */ /* 0x004fc80000000002 */
[----:B----4-:R-:W-:-:S04]  /*0870*/  FFMA R2, R21, R22, R2 ;  /* 0x0000001615027223 */ /* 0x010fc80000000002 */
[----:B-----5:R-:W-:-:S04]  /*0880*/  FFMA R23, R23, R16, R2 ;  /* 0x0000001017177223 */ /* 0x020fc80000000002 */
[----:B------:R-:W-:-:S04]  /*0890*/  FFMA R11, R26, R11, R23 ;  /* 0x0000000b1a0b7223 */ /* 0x000fc80000000017 */
[----:B------:R-:W-:-:S04]  /*08a0*/  FFMA R9, R28, R9, R11 ;  /* 0x000000091c097223 */ /* 0x000fc8000000000b */
[----:B------:R-:W-:-:S04]  /*08b0*/  FFMA R9, R24, R13, R9 ;  /* 0x0000000d18097223 */ /* 0x000fc80000000009 */
[----:B------:R-:W-:-:S07]  /*08c0*/  FFMA R19, R17, R14, R9 ;  /* 0x0000000e11137223 */ /* 0x000fce0000000009 */
.L_x_3:
        /* <DEDUP_REMOVED lines=8> */
[----:B-1----:R-:W-:-:S04]  /*0950*/  IMAD.WIDE R8, R5, 0x4, R8 ;  /* 0x0000000405087825 */ /* 0x002fc800078e0208 */
[----:B------:R-:W-:Y:S02]  /*0960*/  IMAD.WIDE.U32 R10, R0, 0x4, R8 ;  /* 0x00000004000a7825 */ /* 0x000fe400078e0008 */
[----:B0-----:R-:W3:Y:S02]  /*0970*/  LDG.E R8, desc[UR6][R8.64] ;  /* 0x0000000608087981 */ /* 0x001ee4000c1e1900 */
[----:B--2---:R-:W-:-:S04]  /*0980*/  IMAD.WIDE.U32 R6, R4, 0x4, R6 ;  /* 0x0000000404067825 */ /* 0x004fc800078e0006 */
[C---:B------:R-:W-:Y:S01]  /*0990*/  IMAD.WIDE.U32 R12, R0.reuse, 0x4, R10 ;  /* 0x00000004000c7825 */ /* 0x040fe200078e000a */
[----:B------:R-:W3:Y:S04]  /*09a0*/  LDG.E R16, desc[UR6][R6.64] ;  /* 0x0000000606107981 */ /* 0x000ee8000c1e1900 */
[----:B------:R-:W2:Y:S01]  /*09b0*/  LDG.E R10, desc[UR6][R10.64] ;  /* 0x000000060a0a7981 */ /* 0x000ea2000c1e1900 */
[----:B------:R-:W-:-:S03]  /*09c0*/  IMAD.WIDE.U32 R14, R0, 0x4, R12 ;  /* 0x00000004000e7825 */ /* 0x000fc600078e000c */
[----:B------:R-:W2:Y:S04]  /*09d0*/  LDG.E R5, desc[UR6][R6.64+0x4] ;  /* 0x0000040606057981 */ /* 0x000ea8000c1e1900 */
[----:B------:R-:W4:Y:S04]  /*09e0*/  LDG.E R12, desc[UR6][R12.64] ;  /* 0x000000060c0c7981 */ /* 0x000f28000c1e1900 */
[----:B------:R-:W4:Y:S04]  /*09f0*/  LDG.E R18, desc[UR6][R6.64+0x8] ;  /* 0x0000080606127981 */ /* 0x000f28000c1e1900 */
[----:B------:R-:W5:Y:S04]  /*0a00*/  LDG.E R14, desc[UR6][R14.64] ;  /* 0x000000060e0e7981 */ /* 0x000f68000c1e1900 */
[----:B------:R-:W5:Y:S01]  /*0a10*/  LDG.E R20, desc[UR6][R6.64+0xc] ;  /* 0x00000c0606147981 */ /* 0x000f62000c1e1900 */
[----:B------:R-:W-:Y:S01]  /*0a20*/  IADD3 R4, PT, PT, R4, 0x4, RZ ;  /* 0x0000000404047810 */ /* 0x000fe20007ffe0ff */
[----:B---3--:R-:W-:-:S04]  /*0a30*/  FFMA R16, R16, R8, R19 ;  /* 0x0000000810107223 */ /* 0x008fc80000000013 */
[----:B--2---:R-:W-:-:S04]  /*0a40*/  FFMA R5, R5, R10, R16 ;  /* 0x0000000a05057223 */ /* 0x004fc80000000010 */
[----:B----4-:R-:W-:-:S04]  /*0a50*/  FFMA R5, R18, R12, R5 ;  /* 0x0000000c12057223 */ /* 0x010fc80000000005 */
[----:B-----5:R-:W-:-:S07]  /*0a60*/  FFMA R19, R20, R14, R5 ;  /* 0x0000000e14137223 */ /* 0x020fce0000000005 */
.L_x_4:
[----:B------:R-:W-:Y:S05]  /*0a70*/  @!P1 BRA `(.L_x_0) ;  /* 0x0000000000449947 */ /* 0x000fea0003800000 */
[----:B------:R-:W1:Y:S01]  /*0a80*/  LDC.64 R8, c[0x0][0x380] ;  /* 0x0000e000ff087b82 */ /* 0x000e620000000a00 */
[----:B------:R-:W-:Y:S01]  /*0a90*/  IADD3 R2, PT, PT, -R2, RZ, RZ ;  /* 0x000000ff02027210 */ /* 0x000fe20007ffe1ff */
[----:B------:R-:W-:-:S06]  /*0aa0*/  IMAD R11, R4, R0, R3 ;  /* 0x00000000040b7224 */ /* 0x000fcc00078e0203 */
[----:B------:R-:W2:Y:S01]  /*0ab0*/  LDC.64 R6, c[0x0][0x388] ;  /* 0x0000e200ff067b82 */ /* 0x000ea20000000a00 */
[----:B-1----:R-:W-:-:S03]  /*0ac0*/  IMAD.WIDE.U32 R8, R4, 0x4, R8 ;  /* 0x0000000404087825 */ /* 0x002fc600078e0008 */
[----:B------:R-:W-:-:S07]  /*0ad0*/  MOV R10, R8 ;  /* 0x00000008000a7202 */ /* 0x000fce0000000f00 */
.L_x_5:
[----:B--2---:R-:W-:Y:S01]  /*0ae0*/  IMAD.WIDE R4, R11, 0x4, R6 ;  /* 0x000000040b047825 */ /* 0x004fe200078e0206 */
[----:B------:R-:W-:-:S05]  /*0af0*/  MOV R8, R10 ;  /* 0x0000000a00087202 */ /* 0x000fca0000000f00 */
[----:B0-----:R-:W2:Y:S04]  /*0b00*/  LDG.E R4, desc[UR6][R4.64] ;  /* 0x0000000604047981 */ /* 0x001ea8000c1e1900 */
[----:B------:R0:W2:Y:S01]  /*0b10*/  LDG.E R8, desc[UR6][R8.64] ;  /* 0x0000000608087981 */ /* 0x0000a2000c1e1900 */
[----:B------:R-:W-:Y:S02]  /*0b20*/  IADD3 R2, PT, PT, R2, 0x1, RZ ;  /* 0x0000000102027810 */ /* 0x000fe40007ffe0ff */
[----:B------:R-:W-:Y:S02]  /*0b30*/  IADD3 R10, P1, PT, R10, 0x4, RZ ;  /* 0x000000040a0a7810 */ /* 0x000fe40007f3e0ff */
[----:B------:R-:W-:Y:S02]  /*0b40*/  ISETP.NE.AND P0, PT, R2, RZ, PT ;  /* 0x000000ff0200720c */ /* 0x000fe40003f05270 */
[----:B------:R-:W-:-:S02]  /*0b50*/  IADD3 R11, PT, PT, R11, R0, RZ ;  /* 0x000000000b0b7210 */ /* 0x000fc40007ffe0ff */
[----:B0-----:R-:W-:Y:S01]  /*0b60*/  IADD3.X R9, PT, PT, RZ, R9, RZ, P1, !PT ;  /* 0x00000009ff097210 */ /* 0x001fe20000ffe4ff */
[----:B--2---:R-:W-:-:S08]  /*0b70*/  FFMA R19, R8, R4, R19 ;  /* 0x0000000408137223 */ /* 0x004fd00000000013 */
[----:B------:R-:W-:Y:S05]  /*0b80*/  @P0 BRA `(.L_x_5) ;  /* 0xfffffffc00d40947 */ /* 0x000fea000383ffff */
.L_x_0:
[----:B------:R-:W1:Y:S02]  /*0b90*/  LDC.64 R4, c[0x0][0x390] ;  /* 0x0000e400ff047b82 */ /* 0x000e640000000a00 */
[----:B-1----:R-:W-:-:S05]  /*0ba0*/  IMAD.WIDE R2, R3, 0x4, R4 ;  /* 0x0000000403027825 */ /* 0x002fca00078e0204 */
[----:B0-----:R-:W-:Y:S01]  /*0bb0*/  STG.E desc[UR6][R2.64], R19 ;  /* 0x0000001302007986 */ /* 0x001fe2000c101906 */
[----:B------:R-:W-:Y:S05]  /*0bc0*/  EXIT ;  /* 0x000000000000794d */ /* 0x000fea0003800000 */
.L_x_6:
[----:B------:R-:W-:-:S00]  /*0bd0*/  BRA `(.L_x_6) ;  /* 0xfffffffc00fc7947 */ /* 0x000fc0000383ffff */
[----:B------:R-:W-:-:S00]  /*0be0*/  NOP ;  /* 0x0000000000007918 */ /* 0x000fc00000000000 */
        /* <DEDUP_REMOVED lines=9> */
.L_x_7:


//--------------------- .nv.shared.reserved.0     --------------------------
	.section	.nv.shared.reserved.0,"aw",@nobits
	.weak		__nv_reservedSMEM_offset_0_alias
	.size		__nv_reservedSMEM_offset_0_alias, 0, 64
	.other		__nv_reservedSMEM_offset_0_alias,@"STO_CUDA_RESERVED_SHARED STV_DEFAULT"
__nv_reservedSMEM_offset_0_alias:
	.zero		0
	.zero		64


//--------------------- .nv.constant0._Z9mulKernelPfS_S_i --------------------------
	.section	.nv.constant0._Z9mulKernelPfS_S_i,"a",@progbits
	.sectionflags	@""
	.align	4
.nv.constant0._Z9mulKernelPfS_S_i:
	.zero		924


//--------------------- SYMBOLS --------------------------

	.type		.nv.reservedSmem.offset0,@object
	.size		.nv.reservedSmem.offset0,0x4
